//
// Generated by NVIDIA NVVM Compiler
//
// Compiler Build ID: CL-36424714
// Cuda compilation tools, release 13.0, V13.0.88
// Based on NVVM 20.0.0
//

.version 9.0
.target sm_100
.address_size 64

	// .globl	_Z4atbtPKdS0_Pdiii

.visible .entry _Z4atbtPKdS0_Pdiii(
	.param .u64 .ptr .align 1 _Z4atbtPKdS0_Pdiii_param_0,
	.param .u64 .ptr .align 1 _Z4atbtPKdS0_Pdiii_param_1,
	.param .u64 .ptr .align 1 _Z4atbtPKdS0_Pdiii_param_2,
	.param .u32 _Z4atbtPKdS0_Pdiii_param_3,
	.param .u32 _Z4atbtPKdS0_Pdiii_param_4,
	.param .u32 _Z4atbtPKdS0_Pdiii_param_5
)
{
	.reg .pred 	%p<13>;
	.reg .b32 	%r<43>;
	.reg .b64 	%rd<53>;
	.reg .b64 	%fd<68>;

	ld.param.u64 	%rd7, [_Z4atbtPKdS0_Pdiii_param_0];
	ld.param.u64 	%rd8, [_Z4atbtPKdS0_Pdiii_param_1];
	ld.param.u64 	%rd6, [_Z4atbtPKdS0_Pdiii_param_2];
	ld.param.u32 	%r18, [_Z4atbtPKdS0_Pdiii_param_3];
	ld.param.u32 	%r21, [_Z4atbtPKdS0_Pdiii_param_4];
	ld.param.u32 	%r20, [_Z4atbtPKdS0_Pdiii_param_5];
	cvta.to.global.u64 	%rd1, %rd8;
	cvta.to.global.u64 	%rd2, %rd7;
	mov.u32 	%r22, %ctaid.x;
	mov.u32 	%r23, %ntid.x;
	mov.u32 	%r24, %tid.x;
	mad.lo.s32 	%r1, %r22, %r23, %r24;
	mov.u32 	%r25, %ctaid.y;
	mov.u32 	%r26, %ntid.y;
	mov.u32 	%r27, %tid.y;
	mad.lo.s32 	%r28, %r25, %r26, %r27;
	setp.ge.s32 	%p1, %r1, %r18;
	setp.ge.s32 	%p2, %r28, %r21;
	or.pred  	%p3, %p1, %p2;
	@%p3 bra 	$L__BB0_14;
	setp.lt.s32 	%p4, %r20, 1;
	mov.f64 	%fd67, 0d0000000000000000;
	@%p4 bra 	$L__BB0_13;
	mul.lo.s32 	%r3, %r20, %r28;
	and.b32  	%r4, %r20, 7;
	setp.lt.u32 	%p5, %r20, 8;
	mov.f64 	%fd67, 0d0000000000000000;
	mov.b32 	%r41, 0;
	@%p5 bra 	$L__BB0_5;
	and.b32  	%r41, %r20, 2147483640;
	neg.s32 	%r39, %r41;
	shl.b32 	%r7, %r18, 3;
	mul.wide.u32 	%rd9, %r3, 8;
	add.s64 	%rd10, %rd9, %rd1;
	add.s64 	%rd52, %rd10, 32;
	mov.f64 	%fd67, 0d0000000000000000;
	mul.wide.s32 	%rd13, %r18, 8;
	mov.u32 	%r38, %r1;
$L__BB0_4:
	.pragma "nounroll";
	mul.wide.s32 	%rd11, %r38, 8;
	add.s64 	%rd12, %rd2, %rd11;
	ld.global.f64 	%fd17, [%rd12];
	ld.global.f64 	%fd18, [%rd52+-32];
	fma.rn.f64 	%fd19, %fd17, %fd18, %fd67;
	add.s64 	%rd14, %rd12, %rd13;
	ld.global.f64 	%fd20, [%rd14];
	ld.global.f64 	%fd21, [%rd52+-24];
	fma.rn.f64 	%fd22, %fd20, %fd21, %fd19;
	add.s64 	%rd15, %rd14, %rd13;
	ld.global.f64 	%fd23, [%rd15];
	ld.global.f64 	%fd24, [%rd52+-16];
	fma.rn.f64 	%fd25, %fd23, %fd24, %fd22;
	add.s64 	%rd16, %rd15, %rd13;
	ld.global.f64 	%fd26, [%rd16];
	ld.global.f64 	%fd27, [%rd52+-8];
	fma.rn.f64 	%fd28, %fd26, %fd27, %fd25;
	add.s64 	%rd17, %rd16, %rd13;
	ld.global.f64 	%fd29, [%rd17];
	ld.global.f64 	%fd30, [%rd52];
	fma.rn.f64 	%fd31, %fd29, %fd30, %fd28;
	add.s64 	%rd18, %rd17, %rd13;
	ld.global.f64 	%fd32, [%rd18];
	ld.global.f64 	%fd33, [%rd52+8];
	fma.rn.f64 	%fd34, %fd32, %fd33, %fd31;
	add.s64 	%rd19, %rd18, %rd13;
	ld.global.f64 	%fd35, [%rd19];
	ld.global.f64 	%fd36, [%rd52+16];
	fma.rn.f64 	%fd37, %fd35, %fd36, %fd34;
	add.s64 	%rd20, %rd19, %rd13;
	ld.global.f64 	%fd38, [%rd20];
	ld.global.f64 	%fd39, [%rd52+24];
	fma.rn.f64 	%fd67, %fd38, %fd39, %fd37;
	add.s32 	%r39, %r39, 8;
	add.s32 	%r38, %r38, %r7;
	add.s64 	%rd52, %rd52, 64;
	setp.ne.s32 	%p6, %r39, 0;
	@%p6 bra 	$L__BB0_4;
$L__BB0_5:
	setp.eq.s32 	%p7, %r4, 0;
	@%p7 bra 	$L__BB0_13;
	and.b32  	%r13, %r20, 3;
	setp.lt.u32 	%p8, %r4, 4;
	@%p8 bra 	$L__BB0_8;
	mad.lo.s32 	%r30, %r41, %r18, %r1;
	mul.wide.s32 	%rd21, %r30, 8;
	add.s64 	%rd22, %rd2, %rd21;
	ld.global.f64 	%fd41, [%rd22];
	add.s32 	%r31, %r41, %r3;
	mul.wide.u32 	%rd23, %r31, 8;
	add.s64 	%rd24, %rd1, %rd23;
	ld.global.f64 	%fd42, [%rd24];
	fma.rn.f64 	%fd43, %fd41, %fd42, %fd67;
	mul.wide.s32 	%rd25, %r18, 8;
	add.s64 	%rd26, %rd22, %rd25;
	ld.global.f64 	%fd44, [%rd26];
	cvt.u64.u32 	%rd27, %r3;
	cvt.u64.u32 	%rd28, %r41;
	add.s64 	%rd29, %rd28, %rd27;
	shl.b64 	%rd30, %rd29, 3;
	add.s64 	%rd31, %rd1, %rd30;
	ld.global.f64 	%fd45, [%rd31+8];
	fma.rn.f64 	%fd46, %fd44, %fd45, %fd43;
	add.s64 	%rd32, %rd26, %rd25;
	ld.global.f64 	%fd47, [%rd32];
	ld.global.f64 	%fd48, [%rd31+16];
	fma.rn.f64 	%fd49, %fd47, %fd48, %fd46;
	add.s64 	%rd33, %rd32, %rd25;
	ld.global.f64 	%fd50, [%rd33];
	ld.global.f64 	%fd51, [%rd31+24];
	fma.rn.f64 	%fd67, %fd50, %fd51, %fd49;
	add.s32 	%r41, %r41, 4;
$L__BB0_8:
	setp.eq.s32 	%p9, %r13, 0;
	@%p9 bra 	$L__BB0_13;
	setp.eq.s32 	%p10, %r13, 1;
	@%p10 bra 	$L__BB0_11;
	mad.lo.s32 	%r32, %r41, %r18, %r1;
	mul.wide.s32 	%rd34, %r32, 8;
	add.s64 	%rd35, %rd2, %rd34;
	ld.global.f64 	%fd53, [%rd35];
	add.s32 	%r33, %r41, %r3;
	mul.wide.u32 	%rd36, %r33, 8;
	add.s64 	%rd37, %rd1, %rd36;
	ld.global.f64 	%fd54, [%rd37];
	fma.rn.f64 	%fd55, %fd53, %fd54, %fd67;
	mul.wide.s32 	%rd38, %r18, 8;
	add.s64 	%rd39, %rd35, %rd38;
	ld.global.f64 	%fd56, [%rd39];
	cvt.u64.u32 	%rd40, %r3;
	cvt.u64.u32 	%rd41, %r41;
	add.s64 	%rd42, %rd41, %rd40;
	shl.b64 	%rd43, %rd42, 3;
	add.s64 	%rd44, %rd1, %rd43;
	ld.global.f64 	%fd57, [%rd44+8];
	fma.rn.f64 	%fd67, %fd56, %fd57, %fd55;
	add.s32 	%r41, %r41, 2;
$L__BB0_11:
	and.b32  	%r34, %r20, 1;
	setp.eq.b32 	%p11, %r34, 1;
	not.pred 	%p12, %p11;
	@%p12 bra 	$L__BB0_13;
	mad.lo.s32 	%r35, %r41, %r18, %r1;
	mul.wide.s32 	%rd45, %r35, 8;
	add.s64 	%rd46, %rd2, %rd45;
	ld.global.f64 	%fd58, [%rd46];
	add.s32 	%r36, %r41, %r3;
	mul.wide.u32 	%rd47, %r36, 8;
	add.s64 	%rd48, %rd1, %rd47;
	ld.global.f64 	%fd59, [%rd48];
	fma.rn.f64 	%fd67, %fd58, %fd59, %fd67;
$L__BB0_13:
	mad.lo.s32 	%r37, %r21, %r1, %r28;
	cvta.to.global.u64 	%rd49, %rd6;
	mul.wide.s32 	%rd50, %r37, 8;
	add.s64 	%rd51, %rd49, %rd50;
	st.global.f64 	[%rd51], %fd67;
$L__BB0_14:
	ret;

}


// ===== COMPILED SASS (sm_100) =====

	.target	sm_100

	.elftype	@"ET_EXEC"


//--------------------- .note.nv.tkinfo           --------------------------
	.section	.note.nv.tkinfo,"",@"SHT_NOTE"
	.sectionflags	@"SHF_NOTE_NV_TKINFO"
	.tkinfo
        /*0018*/ 	.word	0x00000002
        /*0030*/ 	.string	""
        /*0030*/ 	.string	"ptxas"
        /*0030*/ 	.string	"Cuda compilation tools, release 13.0, V13.0.88"
        /*0030*/ 	.string	"Build cuda_13.0.r13.0/compiler.36424714_0"
        /*0030*/ 	.string	"-arch sm_100 -m 64 "



//--------------------- .note.nv.cuinfo           --------------------------
	.section	.note.nv.cuinfo,"",@"SHT_NOTE"
	.sectionflags	@"SHF_NOTE_NV_CUINFO"
        /*0018*/ 	.short	0x0002
        /*001a*/ 	.short	0x0064
        /*001c*/ 	.short	0x0082
	.zero		2


//--------------------- .nv.info                  --------------------------
	.section	.nv.info,"",@"SHT_CUDA_INFO"
	.align	4


	//----- nvinfo : EIATTR_REGCOUNT
	.align		4
        /*0000*/ 	.byte	0x04, 0x2f
        /*0002*/ 	.short	(.L_1 - .L_0)
	.align		4
.L_0:
        /*0004*/ 	.word	index@(_Z4atbtPKdS0_Pdiii)
        /*0008*/ 	.word	0x00000020


	//----- nvinfo : EIATTR_FRAME_SIZE
	.align		4
.L_1:
        /*000c*/ 	.byte	0x04, 0x11
        /*000e*/ 	.short	(.L_3 - .L_2)
	.align		4
.L_2:
        /*0010*/ 	.word	index@(_Z4atbtPKdS0_Pdiii)
        /*0014*/ 	.word	0x00000000


	//----- nvinfo : EIATTR_MIN_STACK_SIZE
	.align		4
.L_3:
        /*0018*/ 	.byte	0x04, 0x12
        /*001a*/ 	.short	(.L_5 - .L_4)
	.align		4
.L_4:
        /*001c*/ 	.word	index@(_Z4atbtPKdS0_Pdiii)
        /*0020*/ 	.word	0x00000000
.L_5:


//--------------------- .nv.compat                --------------------------
	.section	.nv.compat,"",@"SHT_CUDA_COMPAT_INFO"
	.align	4
        /*0000*/ 	.byte	0x02, 0x09, 0x00, 0x00, 0x02, 0x02, 0x01, 0x00, 0x02, 0x05, 0x05, 0x00, 0x03, 0x07, 0x01, 0x01
        /*0010*/ 	.byte	0x02, 0x03, 0x00, 0x00, 0x02, 0x06, 0x01, 0x00, 0x04, 0x0b, 0x08, 0x00, 0x01, 0x00, 0x00, 0x00
        /*0020*/ 	.byte	0x00, 0x00, 0x00, 0x00


//--------------------- .nv.info._Z4atbtPKdS0_Pdiii --------------------------
	.section	.nv.info._Z4atbtPKdS0_Pdiii,"",@"SHT_CUDA_INFO"
	.sectionflags	@""
	.align	4


	//----- nvinfo : EIATTR_CUDA_API_VERSION
	.align		4
        /*0000*/ 	.byte	0x04, 0x37
        /*0002*/ 	.short	(.L_7 - .L_6)
.L_6:
        /*0004*/ 	.word	0x00000082


	//----- nvinfo : EIATTR_KPARAM_INFO
	.align		4
.L_7:
        /*0008*/ 	.byte	0x04, 0x17
        /*000a*/ 	.short	(.L_9 - .L_8)
.L_8:
        /*000c*/ 	.word	0x00000000
        /*0010*/ 	.short	0x0005
        /*0012*/ 	.short	0x0020
        /*0014*/ 	.byte	0x00, 0xf0, 0x11, 0x00


	//----- nvinfo : EIATTR_KPARAM_INFO
	.align		4
.L_9:
        /*0018*/ 	.byte	0x04, 0x17
        /*001a*/ 	.short	(.L_11 - .L_10)
.L_10:
        /*001c*/ 	.word	0x00000000
        /*0020*/ 	.short	0x0004
        /*0022*/ 	.short	0x001c
        /*0024*/ 	.byte	0x00, 0xf0, 0x11, 0x00


	//----- nvinfo : EIATTR_KPARAM_INFO
	.align		4
.L_11:
        /*0028*/ 	.byte	0x04, 0x17
        /*002a*/ 	.short	(.L_13 - .L_12)
.L_12:
        /*002c*/ 	.word	0x00000000
        /*0030*/ 	.short	0x0003
        /*0032*/ 	.short	0x0018
        /*0034*/ 	.byte	0x00, 0xf0, 0x11, 0x00


	//----- nvinfo : EIATTR_KPARAM_INFO
	.align		4
.L_13:
        /*0038*/ 	.byte	0x04, 0x17
        /*003a*/ 	.short	(.L_15 - .L_14)
.L_14:
        /*003c*/ 	.word	0x00000000
        /*0040*/ 	.short	0x0002
        /*0042*/ 	.short	0x0010
        /*0044*/ 	.byte	0x00, 0xf5, 0x21, 0x00


	//----- nvinfo : EIATTR_KPARAM_INFO
	.align		4
.L_15:
        /*0048*/ 	.byte	0x04, 0x17
        /*004a*/ 	.short	(.L_17 - .L_16)
.L_16:
        /*004c*/ 	.word	0x00000000
        /*0050*/ 	.short	0x0001
        /*0052*/ 	.short	0x0008
        /*0054*/ 	.byte	0x00, 0xf5, 0x21, 0x00


	//----- nvinfo : EIATTR_KPARAM_INFO
	.align		4
.L_17:
        /*0058*/ 	.byte	0x04, 0x17
        /*005a*/ 	.short	(.L_19 - .L_18)
.L_18:
        /*005c*/ 	.word	0x00000000
        /*0060*/ 	.short	0x0000
        /*0062*/ 	.short	0x0000
        /*0064*/ 	.byte	0x00, 0xf5, 0x21, 0x00


	//----- nvinfo : EIATTR_SPARSE_MMA_MASK
	.align		4
.L_19:
        /*0068*/ 	.byte	0x03, 0x50
        /*006a*/ 	.short	0x0000


	//----- nvinfo : EIATTR_MAXREG_COUNT
	.align		4
        /*006c*/ 	.byte	0x03, 0x1b
        /*006e*/ 	.short	0x00ff


	//----- nvinfo : EIATTR_MERCURY_ISA_VERSION
	.align		4
        /*0070*/ 	.byte	0x03, 0x5f
        /*0072*/ 	.short	0x0101


	//----- nvinfo : EIATTR_VRC_CTA_INIT_COUNT
	.align		4
        /*0074*/ 	.byte	0x02, 0x4a
	.zero		1
	.zero		1


	//----- nvinfo : EIATTR_EXIT_INSTR_OFFSETS
	.align		4
        /*0078*/ 	.byte	0x04, 0x1c
        /*007a*/ 	.short	(.L_21 - .L_20)


	//   ....[0]....
.L_20:
        /*007c*/ 	.word	0x000000c0


	//   ....[1]....
        /*0080*/ 	.word	0x000008e0


	//----- nvinfo : EIATTR_CBANK_PARAM_SIZE
	.align		4
.L_21:
        /*0084*/ 	.byte	0x03, 0x19
        /*0086*/ 	.short	0x0024


	//----- nvinfo : EIATTR_PARAM_CBANK
	.align		4
        /*0088*/ 	.byte	0x04, 0x0a
        /*008a*/ 	.short	(.L_23 - .L_22)
	.align		4
.L_22:
        /*008c*/ 	.word	index@(.nv.constant0._Z4atbtPKdS0_Pdiii)
        /*0090*/ 	.short	0x0380
        /*0092*/ 	.short	0x0024


	//----- nvinfo : EIATTR_SW_WAR
	.align		4
.L_23:
        /*0094*/ 	.byte	0x04, 0x36
        /*0096*/ 	.short	(.L_25 - .L_24)
.L_24:
        /*0098*/ 	.word	0x00000008
.L_25:


//--------------------- .nv.callgraph             --------------------------
	.section	.nv.callgraph,"",@"SHT_CUDA_CALLGRAPH"
	.align	4
	.sectionentsize	8
	.align		4
        /*0000*/ 	.word	0x00000000
	.align		4
        /*0004*/ 	.word	0xffffffff
	.align		4
        /*0008*/ 	.word	0x00000000
	.align		4
        /*000c*/ 	.word	0xfffffffe
	.align		4
        /*0010*/ 	.word	0x00000000
	.align		4
        /*0014*/ 	.word	0xfffffffd
	.align		4
        /*0018*/ 	.word	0x00000000
	.align		4
        /*001c*/ 	.word	0xfffffffc


//--------------------- .text._Z4atbtPKdS0_Pdiii  --------------------------
	.section	.text._Z4atbtPKdS0_Pdiii,"ax",@progbits
	.align	128
        .global         _Z4atbtPKdS0_Pdiii
        .type           _Z4atbtPKdS0_Pdiii,@function
        .size           _Z4atbtPKdS0_Pdiii,(.L_x_5 - _Z4atbtPKdS0_Pdiii)
        .other          _Z4atbtPKdS0_Pdiii,@"STO_CUDA_ENTRY STV_DEFAULT"
_Z4atbtPKdS0_Pdiii:
.text._Z4atbtPKdS0_Pdiii:
[----:B------:R-:W-:Y:S01]  /*0000*/  LDC R1, c[0x0][0x37c] ;  /* 0x0000df00ff017b82 */ /* 0x000fe20000000800 */
[----:B------:R-:W0:Y:S07]  /*0010*/  S2R R5, SR_TID.Y ;  /* 0x0000000000057919 */ /* 0x000e2e0000002200 */
[----:B------:R-:W1:Y:S01]  /*0020*/  LDC R3, c[0x0][0x360] ;  /* 0x0000d800ff037b82 */ /* 0x000e620000000800 */
[----:B------:R-:W1:Y:S07]  /*0030*/  S2R R2, SR_TID.X ;  /* 0x0000000000027919 */ /* 0x000e6e0000002100 */
[----:B------:R-:W0:Y:S08]  /*0040*/  S2UR UR5, SR_CTAID.Y ;  /* 0x00000000000579c3 */ /* 0x000e300000002600 */
[----:B------:R-:W0:Y:S08]  /*0050*/  LDC R0, c[0x0][0x364] ;  /* 0x0000d900ff007b82 */ /* 0x000e300000000800 */
[----:B------:R-:W1:Y:S08]  /*0060*/  S2UR UR4, SR_CTAID.X ;  /* 0x00000000000479c3 */ /* 0x000e700000002500 */
[----:B------:R-:W2:Y:S01]  /*0070*/  LDC.64 R6, c[0x0][0x398] ;  /* 0x0000e600ff067b82 */ /* 0x000ea20000000a00 */
[----:B0-----:R-:W-:-:S02]  /*0080*/  IMAD R0, R0, UR5, R5 ;  /* 0x0000000500007c24 */ /* 0x001fc4000f8e0205 */
[----:B-1----:R-:W-:-:S03]  /*0090*/  IMAD R3, R3, UR4, R2 ;  /* 0x0000000403037c24 */ /* 0x002fc6000f8e0202 */
[----:B--2---:R-:W-:-:S04]  /*00a0*/  ISETP.GE.AND P0, PT, R0, R7, PT ;  /* 0x000000070000720c */ /* 0x004fc80003f06270 */
[----:B------:R-:W-:-:S13]  /*00b0*/  ISETP.GE.OR P0, PT, R3, R6, P0 ;  /* 0x000000060300720c */ /* 0x000fda0000706670 */
[----:B------:R-:W-:Y:S05]  /*00c0*/  @P0 EXIT ;  /* 0x000000000000094d */ /* 0x000fea0003800000 */
[----:B------:R-:W0:Y:S01]  /*00d0*/  LDC R5, c[0x0][0x3a0] ;  /* 0x0000e800ff057b82 */ /* 0x000e220000000800 */
[----:B------:R-:W1:Y:S01]  /*00e0*/  LDCU.64 UR4, c[0x0][0x358] ;  /* 0x00006b00ff0477ac */ /* 0x000e620008000a00 */
[----:B------:R-:W-:Y:S02]  /*00f0*/  CS2R R18, SRZ ;  /* 0x0000000000127805 */ /* 0x000fe4000001ff00 */
[----:B0-----:R-:W-:-:S13]  /*0100*/  ISETP.GE.AND P0, PT, R5, 0x1, PT ;  /* 0x000000010500780c */ /* 0x001fda0003f06270 */
[----:B-1----:R-:W-:Y:S05]  /*0110*/  @!P0 BRA `(.L_x_0) ;  /* 0x0000000400e08947 */ /* 0x002fea0003800000 */
[C---:B------:R-:W-:Y:S01]  /*0120*/  ISETP.GE.U32.AND P1, PT, R5.reuse, 0x8, PT ;  /* 0x000000080500780c */ /* 0x040fe20003f26070 */
[----:B------:R-:W-:Y:S01]  /*0130*/  HFMA2 R25, -RZ, RZ, 0, 0 ;  /* 0x00000000ff197431 */ /* 0x000fe200000001ff */
[----:B------:R-:W-:Y:S01]  /*0140*/  LOP3.LUT R2, R5, 0x7, RZ, 0xc0, !PT ;  /* 0x0000000705027812 */ /* 0x000fe200078ec0ff */
[----:B------:R-:W-:Y:S01]  /*0150*/  IMAD R4, R0, R5, RZ ;  /* 0x0000000500047224 */ /* 0x000fe200078e02ff */
[----:B------:R-:W-:Y:S02]  /*0160*/  CS2R R18, SRZ ;  /* 0x0000000000127805 */ /* 0x000fe4000001ff00 */
[----:B------:R-:W-:-:S07]  /*0170*/  ISETP.NE.AND P0, PT, R2, RZ, PT ;  /* 0x000000ff0200720c */ /* 0x000fce0003f05270 */
[----:B------:R-:W-:Y:S06]  /*0180*/  @!P1 BRA `(.L_x_1) ;  /* 0x0000000000c49947 */ /* 0x000fec0003800000 */
[----:B------:R-:W0:Y:S01]  /*0190*/  LDC.64 R8, c[0x0][0x388] ;  /* 0x0000e200ff087b82 */ /* 0x000e220000000a00 */
[----:B------:R-:W-:Y:S01]  /*01a0*/  LOP3.LUT R25, R5, 0x7ffffff8, RZ, 0xc0, !PT ;  /* 0x7ffffff805197812 */ /* 0x000fe200078ec0ff */
[----:B------:R-:W-:Y:S01]  /*01b0*/  IMAD.MOV.U32 R29, RZ, RZ, R3 ;  /* 0x000000ffff1d7224 */ /* 0x000fe200078e0003 */
[----:B------:R-:W-:-:S03]  /*01c0*/  CS2R R18, SRZ ;  /* 0x0000000000127805 */ /* 0x000fc6000001ff00 */
[----:B------:R-:W-:Y:S02]  /*01d0*/  IMAD.MOV R24, RZ, RZ, -R25 ;  /* 0x000000ffff187224 */ /* 0x000fe400078e0a19 */
[----:B0-----:R-:W-:-:S03]  /*01e0*/  IMAD.WIDE.U32 R8, R4, 0x8, R8 ;  /* 0x0000000804087825 */ /* 0x001fc600078e0008 */
[----:B------:R-:W-:-:S04]  /*01f0*/  IADD3 R10, P1, PT, R8, 0x20, RZ ;  /* 0x00000020080a7810 */ /* 0x000fc80007f3e0ff */
[----:B------:R-:W-:-:S09]  /*0200*/  IADD3.X R11, PT, PT, RZ, R9, RZ, P1, !PT ;  /* 0x00000009ff0b7210 */ /* 0x000fd20000ffe4ff */
.L_x_2:
[----:B------:R-:W0:Y:S01]  /*0210*/  LDC.64 R22, c[0x0][0x380] ;  /* 0x0000e000ff167b82 */ /* 0x000e220000000a00 */
[----:B------:R-:W-:Y:S01]  /*0220*/  MOV R8, R10 ;  /* 0x0000000a00087202 */ /* 0x000fe20000000f00 */
[----:B------:R-:W-:-:S05]  /*0230*/  IMAD.MOV.U32 R9, RZ, RZ, R11 ;  /* 0x000000ffff097224 */ /* 0x000fca00078e000b */
[----:B------:R-:W2:Y:S04]  /*0240*/  LDG.E.64 R12, desc[UR4][R8.64+-0x20] ;  /* 0xffffe004080c7981 */ /* 0x000ea8000c1e1b00 */
[----:B------:R-:W3:Y:S01]  /*0250*/  LDG.E.64 R16, desc[UR4][R8.64+-0x18] ;  /* 0xffffe80408107981 */ /* 0x000ee2000c1e1b00 */
[----:B0-----:R-:W-:-:S05]  /*0260*/  IMAD.WIDE R22, R29, 0x8, R22 ;  /* 0x000000081d167825 */ /* 0x001fca00078e0216 */
[----:B------:R-:W2:Y:S01]  /*0270*/  LDG.E.64 R14, desc[UR4][R22.64] ;  /* 0x00000004160e7981 */ /* 0x000ea2000c1e1b00 */
[----:B------:R-:W-:-:S05]  /*0280*/  IMAD.WIDE R26, R6, 0x8, R22 ;  /* 0x00000008061a7825 */ /* 0x000fca00078e0216 */
[----:B------:R-:W3:Y:S01]  /*0290*/  LDG.E.64 R10, desc[UR4][R26.64] ;  /* 0x000000041a0a7981 */ /* 0x000ee2000c1e1b00 */
[----:B------:R-:W-:Y:S01]  /*02a0*/  IMAD.WIDE R20, R6, 0x8, R26 ;  /* 0x0000000806147825 */ /* 0x000fe200078e021a */
[----:B--2---:R-:W-:Y:S02]  /*02b0*/  DFMA R18, R14, R12, R18 ;  /* 0x0000000c0e12722b */ /* 0x004fe40000000012 */
[----:B------:R-:W2:Y:S04]  /*02c0*/  LDG.E.64 R12, desc[UR4][R8.64+-0x10] ;  /* 0xfffff004080c7981 */ /* 0x000ea8000c1e1b00 */
[----:B------:R0:W2:Y:S02]  /*02d0*/  LDG.E.64 R14, desc[UR4][R20.64] ;  /* 0x00000004140e7981 */ /* 0x0000a4000c1e1b00 */
[----:B---3--:R-:W-:-:S02]  /*02e0*/  DFMA R16, R10, R16, R18 ;  /* 0x000000100a10722b */ /* 0x008fc40000000012 */
[----:B------:R-:W3:Y:S01]  /*02f0*/  LDG.E.64 R18, desc[UR4][R8.64+-0x8] ;  /* 0xfffff80408127981 */ /* 0x000ee2000c1e1b00 */
[----:B0-----:R-:W-:-:S05]  /*0300*/  IMAD.WIDE R20, R6, 0x8, R20 ;  /* 0x0000000806147825 */ /* 0x001fca00078e0214 */
[----:B------:R-:W3:Y:S01]  /*0310*/  LDG.E.64 R10, desc[UR4][R20.64] ;  /* 0x00000004140a7981 */ /* 0x000ee2000c1e1b00 */
[C---:B------:R-:W-:Y:S01]  /*0320*/  IMAD.WIDE R22, R6.reuse, 0x8, R20 ;  /* 0x0000000806167825 */ /* 0x040fe200078e0214 */
[----:B--2---:R-:W-:Y:S02]  /*0330*/  DFMA R12, R14, R12, R16 ;  /* 0x0000000c0e0c722b */ /* 0x004fe40000000010 */
[----:B------:R-:W2:Y:S04]  /*0340*/  LDG.E.64 R14, desc[UR4][R8.64] ;  /* 0x00000004080e7981 */ /* 0x000ea8000c1e1b00 */
[----:B------:R-:W2:Y:S01]  /*0350*/  LDG.E.64 R16, desc[UR4][R22.64] ;  /* 0x0000000416107981 */ /* 0x000ea2000c1e1b00 */
[----:B------:R-:W-:Y:S01]  /*0360*/  IMAD.WIDE R26, R6, 0x8, R22 ;  /* 0x00000008061a7825 */ /* 0x000fe200078e0216 */
[----:B---3--:R-:W-:-:S02]  /*0370*/  DFMA R18, R10, R18, R12 ;  /* 0x000000120a12722b */ /* 0x008fc4000000000c */
[----:B------:R-:W3:Y:S04]  /*0380*/  LDG.E.64 R22, desc[UR4][R8.64+0x18] ;  /* 0x0000180408167981 */ /* 0x000ee8000c1e1b00 */
[----:B------:R-:W4:Y:S04]  /*0390*/  LDG.E.64 R10, desc[UR4][R8.64+0x8] ;  /* 0x00000804080a7981 */ /* 0x000f28000c1e1b00 */
[----:B------:R0:W4:Y:S02]  /*03a0*/  LDG.E.64 R12, desc[UR4][R26.64] ;  /* 0x000000041a0c7981 */ /* 0x000124000c1e1b00 */
[----:B0-----:R-:W-:-:S04]  /*03b0*/  IMAD.WIDE R26, R6, 0x8, R26 ;  /* 0x00000008061a7825 */ /* 0x001fc800078e021a */
[----:B------:R-:W-:-:S06]  /*03c0*/  IMAD.WIDE R20, R6, 0x8, R26 ;  /* 0x0000000806147825 */ /* 0x000fcc00078e021a */
[----:B------:R-:W3:Y:S01]  /*03d0*/  LDG.E.64 R20, desc[UR4][R20.64] ;  /* 0x0000000414147981 */ /* 0x000ee2000c1e1b00 */
[----:B--2---:R-:W-:-:S03]  /*03e0*/  DFMA R14, R16, R14, R18 ;  /* 0x0000000e100e722b */ /* 0x004fc60000000012 */
[----:B------:R-:W2:Y:S04]  /*03f0*/  LDG.E.64 R16, desc[UR4][R8.64+0x10] ;  /* 0x0000100408107981 */ /* 0x000ea8000c1e1b00 */
[----:B------:R-:W2:Y:S01]  /*0400*/  LDG.E.64 R18, desc[UR4][R26.64] ;  /* 0x000000041a127981 */ /* 0x000ea2000c1e1b00 */
[----:B------:R-:W-:-:S04]  /*0410*/  IADD3 R24, PT, PT, R24, 0x8, RZ ;  /* 0x0000000818187810 */ /* 0x000fc80007ffe0ff */
[----:B------:R-:W-:Y:S01]  /*0420*/  ISETP.NE.AND P1, PT, R24, RZ, PT ;  /* 0x000000ff1800720c */ /* 0x000fe20003f25270 */
[----:B----4-:R-:W-:Y:S01]  /*0430*/  DFMA R10, R12, R10, R14 ;  /* 0x0000000a0c0a722b */ /* 0x010fe2000000000e */
[----:B------:R-:W-:-:S07]  /*0440*/  LEA R29, R6, R29, 0x3 ;  /* 0x0000001d061d7211 */ /* 0x000fce00078e18ff */
[----:B--2---:R-:W-:Y:S01]  /*0450*/  DFMA R18, R18, R16, R10 ;  /* 0x000000101212722b */ /* 0x004fe2000000000a */
[----:B------:R-:W-:-:S07]  /*0460*/  IADD3 R10, P2, PT, R8, 0x40, RZ ;  /* 0x00000040080a7810 */ /* 0x000fce0007f5e0ff */
[----:B---3--:R-:W-:Y:S01]  /*0470*/  DFMA R18, R20, R22, R18 ;  /* 0x000000161412722b */ /* 0x008fe20000000012 */
[----:B------:R-:W-:Y:S01]  /*0480*/  IMAD.X R11, RZ, RZ, R9, P2 ;  /* 0x000000ffff0b7224 */ /* 0x000fe200010e0609 */
[----:B------:R-:W-:Y:S09]  /*0490*/  @P1 BRA `(.L_x_2) ;  /* 0xfffffffc005c1947 */ /* 0x000ff2000383ffff */
.L_x_1:
[----:B------:R-:W-:Y:S05]  /*04a0*/  @!P0 BRA `(.L_x_0) ;  /* 0x0000000000fc8947 */ /* 0x000fea0003800000 */
[----:B------:R-:W-:Y:S02]  /*04b0*/  ISETP.GE.U32.AND P1, PT, R2, 0x4, PT ;  /* 0x000000040200780c */ /* 0x000fe40003f26070 */
[----:B------:R-:W-:-:S04]  /*04c0*/  LOP3.LUT R24, R5, 0x3, RZ, 0xc0, !PT ;  /* 0x0000000305187812 */ /* 0x000fc800078ec0ff */
[----:B------:R-:W-:-:S07]  /*04d0*/  ISETP.NE.AND P0, PT, R24, RZ, PT ;  /* 0x000000ff1800720c */ /* 0x000fce0003f05270 */
[----:B------:R-:W-:Y:S06]  /*04e0*/  @!P1 BRA `(.L_x_3) ;  /* 0x00000000006c9947 */ /* 0x000fec0003800000 */
[----:B------:R-:W0:Y:S01]  /*04f0*/  LDC.64 R8, c[0x0][0x388] ;  /* 0x0000e200ff087b82 */ /* 0x000e220000000a00 */
[----:B------:R-:W1:Y:S01]  /*0500*/  LDCU.64 UR6, c[0x0][0x388] ;  /* 0x00007100ff0677ac */ /* 0x000e620008000a00 */
[C---:B------:R-:W-:Y:S01]  /*0510*/  IMAD.IADD R15, R4.reuse, 0x1, R25 ;  /* 0x00000001040f7824 */ /* 0x040fe200078e0219 */
[----:B------:R-:W-:Y:S01]  /*0520*/  IADD3 R2, P1, PT, R4, R25, RZ ;  /* 0x0000001904027210 */ /* 0x000fe20007f3e0ff */
[----:B------:R-:W-:-:S04]  /*0530*/  IMAD R13, R25, R6, R3 ;  /* 0x00000006190d7224 */ /* 0x000fc800078e0203 */
[----:B------:R-:W2:Y:S01]  /*0540*/  LDC.64 R10, c[0x0][0x380] ;  /* 0x0000e000ff0a7b82 */ /* 0x000ea20000000a00 */
[----:B0-----:R-:W-:-:S06]  /*0550*/  IMAD.WIDE.U32 R8, R15, 0x8, R8 ;  /* 0x000000080f087825 */ /* 0x001fcc00078e0008 */
[----:B------:R-:W3:Y:S01]  /*0560*/  LDG.E.64 R8, desc[UR4][R8.64] ;  /* 0x0000000408087981 */ /* 0x000ee2000c1e1b00 */
[----:B--2---:R-:W-:Y:S01]  /*0570*/  IMAD.WIDE R10, R13, 0x8, R10 ;  /* 0x000000080d0a7825 */ /* 0x004fe200078e020a */
[----:B------:R-:W-:Y:S02]  /*0580*/  IADD3.X R13, PT, PT, RZ, RZ, RZ, P1, !PT ;  /* 0x000000ffff0d7210 */ /* 0x000fe40000ffe4ff */
[----:B-1----:R-:W-:Y:S02]  /*0590*/  LEA R28, P1, R2, UR6, 0x3 ;  /* 0x00000006021c7c11 */ /* 0x002fe4000f8218ff */
[----:B------:R-:W3:Y:S01]  /*05a0*/  LDG.E.64 R26, desc[UR4][R10.64] ;  /* 0x000000040a1a7981 */ /* 0x000ee2000c1e1b00 */
[----:B------:R-:W-:Y:S01]  /*05b0*/  IMAD.WIDE R14, R6, 0x8, R10 ;  /* 0x00000008060e7825 */ /* 0x000fe200078e020a */
[----:B------:R-:W-:-:S05]  /*05c0*/  LEA.HI.X R29, R2, UR7, R13, 0x3, P1 ;  /* 0x00000007021d7c11 */ /* 0x000fca00088f1c0d */
[----:B------:R-:W2:Y:S01]  /*05d0*/  LDG.E.64 R12, desc[UR4][R28.64+0x8] ;  /* 0x000008041c0c7981 */ /* 0x000ea2000c1e1b00 */
[----:B------:R-:W-:-:S03]  /*05e0*/  IMAD.WIDE R20, R6, 0x8, R14 ;  /* 0x0000000806147825 */ /* 0x000fc600078e020e */
[----:B------:R-:W2:Y:S04]  /*05f0*/  LDG.E.64 R10, desc[UR4][R14.64] ;  /* 0x000000040e0a7981 */ /* 0x000ea8000c1e1b00 */
[----:B------:R-:W4:Y:S01]  /*0600*/  LDG.E.64 R16, desc[UR4][R20.64] ;  /* 0x0000000414107981 */ /* 0x000f22000c1e1b00 */
[----:B------:R-:W-:-:S03]  /*0610*/  IMAD.WIDE R22, R6, 0x8, R20 ;  /* 0x0000000806167825 */ /* 0x000fc600078e0214 */
[----:B------:R-:W4:Y:S04]  /*0620*/  LDG.E.64 R14, desc[UR4][R28.64+0x10] ;  /* 0x000010041c0e7981 */ /* 0x000f28000c1e1b00 */
[----:B------:R-:W5:Y:S04]  /*0630*/  LDG.E.64 R20, desc[UR4][R28.64+0x18] ;  /* 0x000018041c147981 */ /* 0x000f68000c1e1b00 */
[----:B------:R-:W5:Y:S01]  /*0640*/  LDG.E.64 R22, desc[UR4][R22.64] ;  /* 0x0000000416167981 */ /* 0x000f62000c1e1b00 */
[----:B------:R-:W-:Y:S01]  /*0650*/  VIADD R25, R25, 0x4 ;  /* 0x0000000419197836 */ /* 0x000fe20000000000 */
[----:B---3--:R-:W-:-:S08]  /*0660*/  DFMA R8, R26, R8, R18 ;  /* 0x000000081a08722b */ /* 0x008fd00000000012 */
[----:B--2---:R-:W-:-:S08]  /*0670*/  DFMA R8, R10, R12, R8 ;  /* 0x0000000c0a08722b */ /* 0x004fd00000000008 */
[----:B----4-:R-:W-:-:S08]  /*0680*/  DFMA R8, R16, R14, R8 ;  /* 0x0000000e1008722b */ /* 0x010fd00000000008 */
[----:B-----5:R-:W-:-:S11]  /*0690*/  DFMA R18, R22, R20, R8 ;  /* 0x000000141612722b */ /* 0x020fd60000000008 */
.L_x_3:
[----:B------:R-:W-:Y:S05]  /*06a0*/  @!P0 BRA `(.L_x_0) ;  /* 0x00000000007c8947 */ /* 0x000fea0003800000 */
[----:B------:R-:W-:Y:S01]  /*06b0*/  ISETP.NE.AND P1, PT, R24, 0x1, PT ;  /* 0x000000011800780c */ /* 0x000fe20003f25270 */
[----:B------:R-:W0:Y:S01]  /*06c0*/  LDC.64 R12, c[0x0][0x388] ;  /* 0x0000e200ff0c7b82 */ /* 0x000e220000000a00 */
[----:B------:R-:W-:-:S04]  /*06d0*/  LOP3.LUT R5, R5, 0x1, RZ, 0xc0, !PT ;  /* 0x0000000105057812 */ /* 0x000fc800078ec0ff */
[----:B------:R-:W-:-:S03]  /*06e0*/  ISETP.NE.U32.AND P0, PT, R5, 0x1, PT ;  /* 0x000000010500780c */ /* 0x000fc60003f05070 */
[----:B------:R-:W1:Y:S04]  /*06f0*/  LDC.64 R20, c[0x0][0x380] ;  /* 0x0000e000ff147b82 */ /* 0x000e680000000a00 */
[CC--:B------:R-:W-:Y:S01]  /*0700*/  @P1 IADD3 R23, PT, PT, R4.reuse, R25.reuse, RZ ;  /* 0x0000001904171210 */ /* 0x0c0fe20007ffe0ff */
[C---:B------:R-:W-:Y:S01]  /*0710*/  @P1 IMAD R17, R25.reuse, R6, R3 ;  /* 0x0000000619111224 */ /* 0x040fe200078e0203 */
[----:B------:R-:W-:Y:S01]  /*0720*/  @P1 IADD3 R2, P2, PT, R4, R25, RZ ;  /* 0x0000001904021210 */ /* 0x000fe20007f5e0ff */
[----:B------:R-:W-:Y:S01]  /*0730*/  @P1 VIADD R25, R25, 0x2 ;  /* 0x0000000219191836 */ /* 0x000fe20000000000 */
[----:B------:R-:W2:Y:S02]  /*0740*/  @P1 LDC.64 R8, c[0x0][0x388] ;  /* 0x0000e200ff081b82 */ /* 0x000ea40000000a00 */
[----:B------:R-:W-:-:S06]  /*0750*/  @P1 IADD3.X R5, PT, PT, RZ, RZ, RZ, P2, !PT ;  /* 0x000000ffff051210 */ /* 0x000fcc00017fe4ff */
[----:B------:R-:W3:Y:S01]  /*0760*/  LDC.64 R14, c[0x0][0x380] ;  /* 0x0000e000ff0e7b82 */ /* 0x000ee20000000a00 */
[----:B0-----:R-:W-:-:S06]  /*0770*/  @P1 IMAD.WIDE.U32 R12, R23, 0x8, R12 ;  /* 0x00000008170c1825 */ /* 0x001fcc00078e000c */
[----:B------:R-:W4:Y:S01]  /*0780*/  @P1 LDG.E.64 R12, desc[UR4][R12.64] ;  /* 0x000000040c0c1981 */ /* 0x000f22000c1e1b00 */
[----:B------:R-:W0:Y:S01]  /*0790*/  LDC.64 R10, c[0x0][0x388] ;  /* 0x0000e200ff0a7b82 */ /* 0x000e220000000a00 */
[----:B-1----:R-:W-:-:S05]  /*07a0*/  @P1 IMAD.WIDE R20, R17, 0x8, R20 ;  /* 0x0000000811141825 */ /* 0x002fca00078e0214 */
[----:B------:R-:W4:Y:S01]  /*07b0*/  @P1 LDG.E.64 R16, desc[UR4][R20.64] ;  /* 0x0000000414101981 */ /* 0x000f22000c1e1b00 */
[----:B--2---:R-:W-:Y:S01]  /*07c0*/  @P1 LEA R8, P2, R2, R8, 0x3 ;  /* 0x0000000802081211 */ /* 0x004fe200078418ff */
[----:B------:R-:W-:-:S03]  /*07d0*/  @P1 IMAD.WIDE R22, R6, 0x8, R20 ;  /* 0x0000000806161825 */ /* 0x000fc600078e0214 */
[----:B------:R-:W-:Y:S01]  /*07e0*/  @P1 LEA.HI.X R9, R2, R9, R5, 0x3, P2 ;  /* 0x0000000902091211 */ /* 0x000fe200010f1c05 */
[----:B------:R-:W-:Y:S01]  /*07f0*/  @!P0 IMAD R27, R25, R6, R3 ;  /* 0x00000006191b8224 */ /* 0x000fe200078e0203 */
[----:B------:R-:W-:Y:S02]  /*0800*/  @!P0 IADD3 R25, PT, PT, R4, R25, RZ ;  /* 0x0000001904198210 */ /* 0x000fe40007ffe0ff */
[----:B------:R-:W2:Y:S01]  /*0810*/  @P1 LDG.E.64 R4, desc[UR4][R22.64] ;  /* 0x0000000416041981 */ /* 0x000ea2000c1e1b00 */
[----:B---3--:R-:W-:-:S03]  /*0820*/  @!P0 IMAD.WIDE R14, R27, 0x8, R14 ;  /* 0x000000081b0e8825 */ /* 0x008fc600078e020e */
[----:B------:R-:W2:Y:S01]  /*0830*/  @P1 LDG.E.64 R8, desc[UR4][R8.64+0x8] ;  /* 0x0000080408081981 */ /* 0x000ea2000c1e1b00 */
[----:B0-----:R-:W-:-:S03]  /*0840*/  @!P0 IMAD.WIDE.U32 R10, R25, 0x8, R10 ;  /* 0x00000008190a8825 */ /* 0x001fc600078e000a */
[----:B------:R-:W3:Y:S04]  /*0850*/  @!P0 LDG.E.64 R14, desc[UR4][R14.64] ;  /* 0x000000040e0e8981 */ /* 0x000ee8000c1e1b00 */
[----:B------:R-:W3:Y:S01]  /*0860*/  @!P0 LDG.E.64 R10, desc[UR4][R10.64] ;  /* 0x000000040a0a8981 */ /* 0x000ee2000c1e1b00 */
[----:B----4-:R-:W-:-:S08]  /*0870*/  @P1 DFMA R12, R16, R12, R18 ;  /* 0x0000000c100c122b */ /* 0x010fd00000000012 */
[----:B--2---:R-:W-:-:S08]  /*0880*/  @P1 DFMA R18, R4, R8, R12 ;  /* 0x000000080412122b */ /* 0x004fd0000000000c */
[----:B---3--:R-:W-:-:S11]  /*0890*/  @!P0 DFMA R18, R14, R10, R18 ;  /* 0x0000000a0e12822b */ /* 0x008fd60000000012 */
.L_x_0:
[----:B------:R-:W0:Y:S01]  /*08a0*/  LDC.64 R4, c[0x0][0x390] ;  /* 0x0000e400ff047b82 */ /* 0x000e220000000a00 */
[----:B------:R-:W-:-:S04]  /*08b0*/  IMAD R3, R3, R7, R0 ;  /* 0x0000000703037224 */ /* 0x000fc800078e0200 */
[----:B0-----:R-:W-:-:S05]  /*08c0*/  IMAD.WIDE R2, R3, 0x8, R4 ;  /* 0x0000000803027825 */ /* 0x001fca00078e0204 */
[----:B------:R-:W-:Y:S01]  /*08d0*/  STG.E.64 desc[UR4][R2.64], R18 ;  /* 0x0000001202007986 */ /* 0x000fe2000c101b04 */
[----:B------:R-:W-:Y:S05]  /*08e0*/  EXIT ;  /* 0x000000000000794d */ /* 0x000fea0003800000 */
.L_x_4:
[----:B------:R-:W-:-:S00]  /*08f0*/  BRA `(.L_x_4) ;  /* 0xfffffffc00fc7947 */ /* 0x000fc0000383ffff */
[----:B------:R-:W-:-:S00]  /*0900*/  NOP ;  /* 0x0000000000007918 */ /* 0x000fc00000000000 */
[----:B------:R-:W-:-:S00]  /*0910*/  NOP ;  /* 0x0000000000007918 */ /* 0x000fc00000000000 */
[----:B------:R-:W-:-:S00]  /*0920*/  NOP ;  /* 0x0000000000007918 */ /* 0x000fc00000000000 */
[----:B------:R-:W-:-:S00]  /*0930*/  NOP ;  /* 0x0000000000007918 */ /* 0x000fc00000000000 */
[----:B------:R-:W-:-:S00]  /*0940*/  NOP ;  /* 0x0000000000007918 */ /* 0x000fc00000000000 */
[----:B------:R-:W-:-:S00]  /*0950*/  NOP ;  /* 0x0000000000007918 */ /* 0x000fc00000000000 */
[----:B------:R-:W-:-:S00]  /*0960*/  NOP ;  /* 0x0000000000007918 */ /* 0x000fc00000000000 */
[----:B------:R-:W-:-:S00]  /*0970*/  NOP ;  /* 0x0000000000007918 */ /* 0x000fc00000000000 */
.L_x_5:


//--------------------- .nv.shared.reserved.0     --------------------------
	.section	.nv.shared.reserved.0,"aw",@nobits
	.weak		__nv_reservedSMEM_offset_0_alias
	.size		__nv_reservedSMEM_offset_0_alias, 0, 64
	.other		__nv_reservedSMEM_offset_0_alias,@"STO_CUDA_RESERVED_SHARED STV_DEFAULT"
__nv_reservedSMEM_offset_0_alias:
	.zero		0
	.zero		64


//--------------------- .nv.constant0._Z4atbtPKdS0_Pdiii --------------------------
	.section	.nv.constant0._Z4atbtPKdS0_Pdiii,"a",@progbits
	.sectionflags	@""
	.align	4
.nv.constant0._Z4atbtPKdS0_Pdiii:
	.zero		932


//--------------------- SYMBOLS --------------------------

	.type		.nv.reservedSmem.offset0,@object
	.size		.nv.reservedSmem.offset0,0x4
